//
// Generated by NVIDIA NVVM Compiler
//
// Compiler Build ID: CL-36424714
// Cuda compilation tools, release 13.0, V13.0.88
// Based on NVVM 20.0.0
//

.version 9.0
.target sm_100
.address_size 64

	// .globl	_Z9max_flopsIiEvPjS0_PT_S2_j

.visible .entry _Z9max_flopsIiEvPjS0_PT_S2_j(
	.param .u64 .ptr .align 1 _Z9max_flopsIiEvPjS0_PT_S2_j_param_0,
	.param .u64 .ptr .align 1 _Z9max_flopsIiEvPjS0_PT_S2_j_param_1,
	.param .u64 .ptr .align 1 _Z9max_flopsIiEvPjS0_PT_S2_j_param_2,
	.param .u64 .ptr .align 1 _Z9max_flopsIiEvPjS0_PT_S2_j_param_3,
	.param .u32 _Z9max_flopsIiEvPjS0_PT_S2_j_param_4
)
{
	.reg .pred 	%p<2>;
	.reg .b32 	%r<16>;
	.reg .b64 	%rd<15>;

	ld.param.u64 	%rd1, [_Z9max_flopsIiEvPjS0_PT_S2_j_param_0];
	ld.param.u64 	%rd2, [_Z9max_flopsIiEvPjS0_PT_S2_j_param_1];
	ld.param.u64 	%rd3, [_Z9max_flopsIiEvPjS0_PT_S2_j_param_2];
	ld.param.u64 	%rd4, [_Z9max_flopsIiEvPjS0_PT_S2_j_param_3];
	ld.param.u32 	%r3, [_Z9max_flopsIiEvPjS0_PT_S2_j_param_4];
	cvta.to.global.u64 	%rd5, %rd3;
	mov.u32 	%r4, %ctaid.x;
	mov.u32 	%r5, %ntid.x;
	mov.u32 	%r6, %tid.x;
	mad.lo.s32 	%r7, %r4, %r5, %r6;
	shr.s32 	%r8, %r7, 31;
	shr.u32 	%r9, %r8, 28;
	add.s32 	%r10, %r7, %r9;
	and.b32  	%r11, %r10, -16;
	sub.s32 	%r12, %r7, %r11;
	setp.lt.u32 	%p1, %r12, %r3;
	selp.b32 	%r13, 0, %r7, %p1;
	// begin inline asm
	bar.sync 0;
	// end inline asm
	// begin inline asm
	mov.u32 %r1, %clock;
	// end inline asm
	mul.wide.s32 	%rd6, %r13, 4;
	add.s64 	%rd7, %rd5, %rd6;
	atom.global.add.u32 	%r14, [%rd7], 10;
	cvta.to.global.u64 	%rd8, %rd1;
	cvta.to.global.u64 	%rd9, %rd2;
	cvta.to.global.u64 	%rd10, %rd4;
	// begin inline asm
	bar.sync 0;
	// end inline asm
	// begin inline asm
	mov.u32 %r2, %clock;
	// end inline asm
	mul.wide.s32 	%rd11, %r7, 4;
	add.s64 	%rd12, %rd8, %rd11;
	st.global.u32 	[%rd12], %r1;
	add.s64 	%rd13, %rd9, %rd11;
	st.global.u32 	[%rd13], %r2;
	ld.global.u32 	%r15, [%rd5];
	add.s64 	%rd14, %rd10, %rd11;
	st.global.u32 	[%rd14], %r15;
	ret;

}


// ===== COMPILED SASS (sm_100) =====

	.target	sm_100

	.elftype	@"ET_EXEC"


//--------------------- .note.nv.tkinfo           --------------------------
	.section	.note.nv.tkinfo,"",@"SHT_NOTE"
	.sectionflags	@"SHF_NOTE_NV_TKINFO"
	.tkinfo
        /*0018*/ 	.word	0x00000002
        /*0030*/ 	.string	""
        /*0030*/ 	.string	"ptxas"
        /*0030*/ 	.string	"Cuda compilation tools, release 13.0, V13.0.88"
        /*0030*/ 	.string	"Build cuda_13.0.r13.0/compiler.36424714_0"
        /*0030*/ 	.string	"-arch sm_100 -m 64 "



//--------------------- .note.nv.cuinfo           --------------------------
	.section	.note.nv.cuinfo,"",@"SHT_NOTE"
	.sectionflags	@"SHF_NOTE_NV_CUINFO"
        /*0018*/ 	.short	0x0002
        /*001a*/ 	.short	0x0064
        /*001c*/ 	.short	0x0082
	.zero		2


//--------------------- .nv.info                  --------------------------
	.section	.nv.info,"",@"SHT_CUDA_INFO"
	.align	4


	//----- nvinfo : EIATTR_REGCOUNT
	.align		4
        /*0000*/ 	.byte	0x04, 0x2f
        /*0002*/ 	.short	(.L_1 - .L_0)
	.align		4
.L_0:
        /*0004*/ 	.word	index@(_Z9max_flopsIiEvPjS0_PT_S2_j)
        /*0008*/ 	.word	0x00000012


	//----- nvinfo : EIATTR_FRAME_SIZE
	.align		4
.L_1:
        /*000c*/ 	.byte	0x04, 0x11
        /*000e*/ 	.short	(.L_3 - .L_2)
	.align		4
.L_2:
        /*0010*/ 	.word	index@(_Z9max_flopsIiEvPjS0_PT_S2_j)
        /*0014*/ 	.word	0x00000000


	//----- nvinfo : EIATTR_MIN_STACK_SIZE
	.align		4
.L_3:
        /*0018*/ 	.byte	0x04, 0x12
        /*001a*/ 	.short	(.L_5 - .L_4)
	.align		4
.L_4:
        /*001c*/ 	.word	index@(_Z9max_flopsIiEvPjS0_PT_S2_j)
        /*0020*/ 	.word	0x00000000
.L_5:


//--------------------- .nv.compat                --------------------------
	.section	.nv.compat,"",@"SHT_CUDA_COMPAT_INFO"
	.align	4
        /*0000*/ 	.byte	0x02, 0x09, 0x00, 0x00, 0x02, 0x02, 0x01, 0x00, 0x02, 0x05, 0x05, 0x00, 0x03, 0x07, 0x01, 0x01
        /*0010*/ 	.byte	0x02, 0x03, 0x00, 0x00, 0x02, 0x06, 0x01, 0x00, 0x04, 0x0b, 0x08, 0x00, 0x09, 0x00, 0x00, 0x00
        /*0020*/ 	.byte	0x00, 0x00, 0x00, 0x00


//--------------------- .nv.info._Z9max_flopsIiEvPjS0_PT_S2_j --------------------------
	.section	.nv.info._Z9max_flopsIiEvPjS0_PT_S2_j,"",@"SHT_CUDA_INFO"
	.sectionflags	@""
	.align	4


	//----- nvinfo : EIATTR_CUDA_API_VERSION
	.align		4
        /*0000*/ 	.byte	0x04, 0x37
        /*0002*/ 	.short	(.L_7 - .L_6)
.L_6:
        /*0004*/ 	.word	0x00000082


	//----- nvinfo : EIATTR_KPARAM_INFO
	.align		4
.L_7:
        /*0008*/ 	.byte	0x04, 0x17
        /*000a*/ 	.short	(.L_9 - .L_8)
.L_8:
        /*000c*/ 	.word	0x00000000
        /*0010*/ 	.short	0x0004
        /*0012*/ 	.short	0x0020
        /*0014*/ 	.byte	0x00, 0xf0, 0x11, 0x00


	//----- nvinfo : EIATTR_KPARAM_INFO
	.align		4
.L_9:
        /*0018*/ 	.byte	0x04, 0x17
        /*001a*/ 	.short	(.L_11 - .L_10)
.L_10:
        /*001c*/ 	.word	0x00000000
        /*0020*/ 	.short	0x0003
        /*0022*/ 	.short	0x0018
        /*0024*/ 	.byte	0x00, 0xf5, 0x21, 0x00


	//----- nvinfo : EIATTR_KPARAM_INFO
	.align		4
.L_11:
        /*0028*/ 	.byte	0x04, 0x17
        /*002a*/ 	.short	(.L_13 - .L_12)
.L_12:
        /*002c*/ 	.word	0x00000000
        /*0030*/ 	.short	0x0002
        /*0032*/ 	.short	0x0010
        /*0034*/ 	.byte	0x00, 0xf5, 0x21, 0x00


	//----- nvinfo : EIATTR_KPARAM_INFO
	.align		4
.L_13:
        /*0038*/ 	.byte	0x04, 0x17
        /*003a*/ 	.short	(.L_15 - .L_14)
.L_14:
        /*003c*/ 	.word	0x00000000
        /*0040*/ 	.short	0x0001
        /*0042*/ 	.short	0x0008
        /*0044*/ 	.byte	0x00, 0xf5, 0x21, 0x00


	//----- nvinfo : EIATTR_KPARAM_INFO
	.align		4
.L_15:
        /*0048*/ 	.byte	0x04, 0x17
        /*004a*/ 	.short	(.L_17 - .L_16)
.L_16:
        /*004c*/ 	.word	0x00000000
        /*0050*/ 	.short	0x0000
        /*0052*/ 	.short	0x0000
        /*0054*/ 	.byte	0x00, 0xf5, 0x21, 0x00


	//----- nvinfo : EIATTR_SPARSE_MMA_MASK
	.align		4
.L_17:
        /*0058*/ 	.byte	0x03, 0x50
        /*005a*/ 	.short	0x0000


	//----- nvinfo : EIATTR_MAXREG_COUNT
	.align		4
        /*005c*/ 	.byte	0x03, 0x1b
        /*005e*/ 	.short	0x00ff


	//----- nvinfo : EIATTR_NUM_BARRIERS
	.align		4
        /*0060*/ 	.byte	0x02, 0x4c
        /*0062*/ 	.byte	0x01
	.zero		1


	//----- nvinfo : EIATTR_MERCURY_ISA_VERSION
	.align		4
        /*0064*/ 	.byte	0x03, 0x5f
        /*0066*/ 	.short	0x0101


	//----- nvinfo : EIATTR_VRC_CTA_INIT_COUNT
	.align		4
        /*0068*/ 	.byte	0x02, 0x4a
	.zero		1
	.zero		1


	//----- nvinfo : EIATTR_EXIT_INSTR_OFFSETS
	.align		4
        /*006c*/ 	.byte	0x04, 0x1c
        /*006e*/ 	.short	(.L_19 - .L_18)


	//   ....[0]....
.L_18:
        /*0070*/ 	.word	0x00000200


	//----- nvinfo : EIATTR_CBANK_PARAM_SIZE
	.align		4
.L_19:
        /*0074*/ 	.byte	0x03, 0x19
        /*0076*/ 	.short	0x0024


	//----- nvinfo : EIATTR_PARAM_CBANK
	.align		4
        /*0078*/ 	.byte	0x04, 0x0a
        /*007a*/ 	.short	(.L_21 - .L_20)
	.align		4
.L_20:
        /*007c*/ 	.word	index@(.nv.constant0._Z9max_flopsIiEvPjS0_PT_S2_j)
        /*0080*/ 	.short	0x0380
        /*0082*/ 	.short	0x0024


	//----- nvinfo : EIATTR_SW_WAR
	.align		4
.L_21:
        /*0084*/ 	.byte	0x04, 0x36
        /*0086*/ 	.short	(.L_23 - .L_22)
.L_22:
        /*0088*/ 	.word	0x00000008
.L_23:


//--------------------- .nv.callgraph             --------------------------
	.section	.nv.callgraph,"",@"SHT_CUDA_CALLGRAPH"
	.align	4
	.sectionentsize	8
	.align		4
        /*0000*/ 	.word	0x00000000
	.align		4
        /*0004*/ 	.word	0xffffffff
	.align		4
        /*0008*/ 	.word	0x00000000
	.align		4
        /*000c*/ 	.word	0xfffffffe
	.align		4
        /*0010*/ 	.word	0x00000000
	.align		4
        /*0014*/ 	.word	0xfffffffd
	.align		4
        /*0018*/ 	.word	0x00000000
	.align		4
        /*001c*/ 	.word	0xfffffffc


//--------------------- .text._Z9max_flopsIiEvPjS0_PT_S2_j --------------------------
	.section	.text._Z9max_flopsIiEvPjS0_PT_S2_j,"ax",@progbits
	.align	128
        .global         _Z9max_flopsIiEvPjS0_PT_S2_j
        .type           _Z9max_flopsIiEvPjS0_PT_S2_j,@function
        .size           _Z9max_flopsIiEvPjS0_PT_S2_j,(.L_x_1 - _Z9max_flopsIiEvPjS0_PT_S2_j)
        .other          _Z9max_flopsIiEvPjS0_PT_S2_j,@"STO_CUDA_ENTRY STV_DEFAULT"
_Z9max_flopsIiEvPjS0_PT_S2_j:
.text._Z9max_flopsIiEvPjS0_PT_S2_j:
[----:B------:R-:W-:Y:S01]  /*0000*/  LDC R1, c[0x0][0x37c] ;  /* 0x0000df00ff017b82 */ /* 0x000fe20000000800 */
[----:B------:R-:W0:Y:S07]  /*0010*/  S2R R0, SR_TID.X ;  /* 0x0000000000007919 */ /* 0x000e2e0000002100 */
[----:B------:R-:W0:Y:S01]  /*0020*/  S2UR UR4, SR_CTAID.X ;  /* 0x00000000000479c3 */ /* 0x000e220000002500 */
[----:B------:R-:W1:Y:S07]  /*0030*/  LDCU UR6, c[0x0][0x3a0] ;  /* 0x00007400ff0677ac */ /* 0x000e6e0008000800 */
[----:B------:R-:W0:Y:S02]  /*0040*/  LDC R11, c[0x0][0x360] ;  /* 0x0000d800ff0b7b82 */ /* 0x000e240000000800 */
[----:B0-----:R-:W-:Y:S01]  /*0050*/  IMAD R11, R11, UR4, R0 ;  /* 0x000000040b0b7c24 */ /* 0x001fe2000f8e0200 */
[----:B------:R-:W0:Y:S04]  /*0060*/  LDCU.64 UR4, c[0x0][0x358] ;  /* 0x00006b00ff0477ac */ /* 0x000e280008000a00 */
[----:B------:R-:W-:-:S04]  /*0070*/  SHF.R.S32.HI R0, RZ, 0x1f, R11 ;  /* 0x0000001fff007819 */ /* 0x000fc8000001140b */
[----:B------:R-:W-:-:S04]  /*0080*/  LEA.HI R0, R0, R11, RZ, 0x4 ;  /* 0x0000000b00007211 */ /* 0x000fc800078f20ff */
[----:B------:R-:W-:-:S05]  /*0090*/  LOP3.LUT R0, R0, 0xfffffff0, RZ, 0xc0, !PT ;  /* 0xfffffff000007812 */ /* 0x000fca00078ec0ff */
[----:B------:R-:W-:Y:S01]  /*00a0*/  IMAD.IADD R0, R11, 0x1, -R0 ;  /* 0x000000010b007824 */ /* 0x000fe200078e0a00 */
[----:B------:R-:W-:Y:S04]  /*00b0*/  BAR.SYNC.DEFER_BLOCKING 0x0 ;  /* 0x0000000000007b1d */ /* 0x000fe80000010000 */
[----:B-1----:R-:W-:-:S04]  /*00c0*/  ISETP.GE.U32.AND P0, PT, R0, UR6, PT ;  /* 0x0000000600007c0c */ /* 0x002fc8000bf06070 */
[----:B------:R-:W-:Y:S02]  /*00d0*/  SEL R5, R11, RZ, P0 ;  /* 0x000000ff0b057207 */ /* 0x000fe40000000000 */
[----:B------:R-:W-:Y:S01]  /*00e0*/  CS2R.32 R13, SR_CLOCKLO ;  /* 0x00000000000d7805 */ /* 0x000fe20000005000 */
[----:B------:R-:W1:Y:S01]  /*00f0*/  LDC.64 R2, c[0x0][0x390] ;  /* 0x0000e400ff027b82 */ /* 0x000e620000000a00 */
[----:B------:R-:W-:Y:S02]  /*0100*/  IMAD.MOV.U32 R7, RZ, RZ, 0xa ;  /* 0x0000000aff077424 */ /* 0x000fe400078e00ff */
[----:B-1----:R-:W-:-:S05]  /*0110*/  IMAD.WIDE R2, R5, 0x4, R2 ;  /* 0x0000000405027825 */ /* 0x002fca00078e0202 */
[----:B0-----:R0:W-:Y:S01]  /*0120*/  REDG.E.ADD.STRONG.GPU desc[UR4][R2.64], R7 ;  /* 0x000000070200798e */ /* 0x0011e2000c12e104 */
[----:B------:R-:W-:Y:S01]  /*0130*/  BAR.SYNC.DEFER_BLOCKING 0x0 ;  /* 0x0000000000007b1d */ /* 0x000fe20000010000 */
[----:B------:R-:W-:-:S07]  /*0140*/  CS2R.32 R15, SR_CLOCKLO ;  /* 0x00000000000f7805 */ /* 0x000fce0000005000 */
[----:B0-----:R-:W0:Y:S08]  /*0150*/  LDC.64 R2, c[0x0][0x380] ;  /* 0x0000e000ff027b82 */ /* 0x001e300000000a00 */
[----:B------:R-:W1:Y:S08]  /*0160*/  LDC.64 R4, c[0x0][0x388] ;  /* 0x0000e200ff047b82 */ /* 0x000e700000000a00 */
[----:B------:R-:W2:Y:S01]  /*0170*/  LDC.64 R6, c[0x0][0x390] ;  /* 0x0000e400ff067b82 */ /* 0x000ea20000000a00 */
[----:B0-----:R-:W-:-:S07]  /*0180*/  IMAD.WIDE R2, R11, 0x4, R2 ;  /* 0x000000040b027825 */ /* 0x001fce00078e0202 */
[----:B------:R-:W0:Y:S01]  /*0190*/  LDC.64 R8, c[0x0][0x398] ;  /* 0x0000e600ff087b82 */ /* 0x000e220000000a00 */
[----:B------:R-:W-:Y:S01]  /*01a0*/  STG.E desc[UR4][R2.64], R13 ;  /* 0x0000000d02007986 */ /* 0x000fe2000c101904 */
[----:B-1----:R-:W-:-:S05]  /*01b0*/  IMAD.WIDE R4, R11, 0x4, R4 ;  /* 0x000000040b047825 */ /* 0x002fca00078e0204 */
[----:B------:R-:W-:Y:S04]  /*01c0*/  STG.E desc[UR4][R4.64], R15 ;  /* 0x0000000f04007986 */ /* 0x000fe8000c101904 */
[----:B--2---:R-:W2:Y:S01]  /*01d0*/  LDG.E R7, desc[UR4][R6.64] ;  /* 0x0000000406077981 */ /* 0x004ea2000c1e1900 */
[----:B0-----:R-:W-:-:S05]  /*01e0*/  IMAD.WIDE R8, R11, 0x4, R8 ;  /* 0x000000040b087825 */ /* 0x001fca00078e0208 */
[----:B--2---:R-:W-:Y:S01]  /*01f0*/  STG.E desc[UR4][R8.64], R7 ;  /* 0x0000000708007986 */ /* 0x004fe2000c101904 */
[----:B------:R-:W-:Y:S05]  /*0200*/  EXIT ;  /* 0x000000000000794d */ /* 0x000fea0003800000 */
.L_x_0:
[----:B------:R-:W-:-:S00]  /*0210*/  BRA `(.L_x_0) ;  /* 0xfffffffc00fc7947 */ /* 0x000fc0000383ffff */
[----:B------:R-:W-:-:S00]  /*0220*/  NOP ;  /* 0x0000000000007918 */ /* 0x000fc00000000000 */
        /* <DEDUP_REMOVED lines=13> */
.L_x_1:


//--------------------- .nv.shared.reserved.0     --------------------------
	.section	.nv.shared.reserved.0,"aw",@nobits
	.weak		__nv_reservedSMEM_offset_0_alias
	.size		__nv_reservedSMEM_offset_0_alias, 0, 64
	.other		__nv_reservedSMEM_offset_0_alias,@"STO_CUDA_RESERVED_SHARED STV_DEFAULT"
__nv_reservedSMEM_offset_0_alias:
	.zero		0
	.zero		64


//--------------------- .nv.constant0._Z9max_flopsIiEvPjS0_PT_S2_j --------------------------
	.section	.nv.constant0._Z9max_flopsIiEvPjS0_PT_S2_j,"a",@progbits
	.sectionflags	@""
	.align	4
.nv.constant0._Z9max_flopsIiEvPjS0_PT_S2_j:
	.zero		932


//--------------------- SYMBOLS --------------------------

	.type		.nv.reservedSmem.offset0,@object
	.size		.nv.reservedSmem.offset0,0x4
